//
// Generated by NVIDIA NVVM Compiler
//
// Compiler Build ID: CL-36424714
// Cuda compilation tools, release 13.0, V13.0.88
// Based on NVVM 20.0.0
//

.version 9.0
.target sm_100
.address_size 64

	// .globl	_Z7gemm_v1iiiPfS_S_

.visible .entry _Z7gemm_v1iiiPfS_S_(
	.param .u32 _Z7gemm_v1iiiPfS_S__param_0,
	.param .u32 _Z7gemm_v1iiiPfS_S__param_1,
	.param .u32 _Z7gemm_v1iiiPfS_S__param_2,
	.param .u64 .ptr .align 1 _Z7gemm_v1iiiPfS_S__param_3,
	.param .u64 .ptr .align 1 _Z7gemm_v1iiiPfS_S__param_4,
	.param .u64 .ptr .align 1 _Z7gemm_v1iiiPfS_S__param_5
)
{
	.reg .pred 	%p<10>;
	.reg .b32 	%r<44>;
	.reg .b32 	%f<68>;
	.reg .b64 	%rd<52>;

	ld.param.u32 	%r19, [_Z7gemm_v1iiiPfS_S__param_0];
	ld.param.u32 	%r20, [_Z7gemm_v1iiiPfS_S__param_1];
	ld.param.u64 	%rd10, [_Z7gemm_v1iiiPfS_S__param_3];
	ld.param.u64 	%rd11, [_Z7gemm_v1iiiPfS_S__param_4];
	cvta.to.global.u64 	%rd1, %rd11;
	cvta.to.global.u64 	%rd2, %rd10;
	mov.u32 	%r21, %ctaid.x;
	mov.u32 	%r22, %ntid.x;
	mov.u32 	%r23, %tid.x;
	mad.lo.s32 	%r1, %r21, %r22, %r23;
	mov.u32 	%r24, %ctaid.y;
	mov.u32 	%r25, %ntid.y;
	mov.u32 	%r26, %tid.y;
	mad.lo.s32 	%r2, %r24, %r25, %r26;
	setp.lt.s32 	%p1, %r20, 1;
	mov.f32 	%f67, 0f00000000;
	@%p1 bra 	$L__BB0_12;
	mul.lo.s32 	%r3, %r2, %r19;
	and.b32  	%r4, %r20, 7;
	setp.lt.u32 	%p2, %r20, 8;
	mov.f32 	%f67, 0f00000000;
	mov.b32 	%r42, 0;
	@%p2 bra 	$L__BB0_4;
	and.b32  	%r28, %r20, 2147483640;
	neg.s32 	%r40, %r28;
	mul.wide.u32 	%rd12, %r20, 4;
	add.s64 	%rd3, %rd1, %rd12;
	mul.wide.u32 	%rd13, %r20, 8;
	add.s64 	%rd4, %rd1, %rd13;
	mul.wide.u32 	%rd14, %r20, 12;
	add.s64 	%rd5, %rd1, %rd14;
	mul.wide.u32 	%rd15, %r20, 20;
	add.s64 	%rd6, %rd1, %rd15;
	mul.wide.u32 	%rd16, %r20, 24;
	add.s64 	%rd7, %rd1, %rd16;
	mul.wide.u32 	%rd17, %r20, 28;
	add.s64 	%rd8, %rd1, %rd17;
	mov.f32 	%f67, 0f00000000;
	mov.u32 	%r38, %r3;
	mov.u32 	%r39, %r1;
$L__BB0_3:
	.pragma "nounroll";
	and.b32  	%r42, %r20, 2147483640;
	mul.wide.s32 	%rd18, %r39, 4;
	add.s64 	%rd19, %rd3, %rd18;
	add.s64 	%rd20, %rd4, %rd18;
	add.s64 	%rd21, %rd5, %rd18;
	mul.wide.u32 	%rd22, %r20, 16;
	add.s64 	%rd23, %rd1, %rd18;
	add.s64 	%rd24, %rd23, %rd22;
	add.s64 	%rd25, %rd6, %rd18;
	add.s64 	%rd26, %rd7, %rd18;
	add.s64 	%rd27, %rd8, %rd18;
	mul.wide.s32 	%rd28, %r38, 4;
	add.s64 	%rd29, %rd2, %rd28;
	ld.global.f32 	%f17, [%rd29];
	ld.global.f32 	%f18, [%rd23];
	fma.rn.f32 	%f19, %f17, %f18, %f67;
	ld.global.f32 	%f20, [%rd29+4];
	ld.global.f32 	%f21, [%rd19];
	fma.rn.f32 	%f22, %f20, %f21, %f19;
	ld.global.f32 	%f23, [%rd29+8];
	ld.global.f32 	%f24, [%rd20];
	fma.rn.f32 	%f25, %f23, %f24, %f22;
	ld.global.f32 	%f26, [%rd29+12];
	ld.global.f32 	%f27, [%rd21];
	fma.rn.f32 	%f28, %f26, %f27, %f25;
	ld.global.f32 	%f29, [%rd29+16];
	ld.global.f32 	%f30, [%rd24];
	fma.rn.f32 	%f31, %f29, %f30, %f28;
	ld.global.f32 	%f32, [%rd29+20];
	ld.global.f32 	%f33, [%rd25];
	fma.rn.f32 	%f34, %f32, %f33, %f31;
	ld.global.f32 	%f35, [%rd29+24];
	ld.global.f32 	%f36, [%rd26];
	fma.rn.f32 	%f37, %f35, %f36, %f34;
	ld.global.f32 	%f38, [%rd29+28];
	ld.global.f32 	%f39, [%rd27];
	fma.rn.f32 	%f67, %f38, %f39, %f37;
	add.s32 	%r40, %r40, 8;
	shl.b32 	%r29, %r20, 3;
	add.s32 	%r39, %r39, %r29;
	add.s32 	%r38, %r38, 8;
	setp.ne.s32 	%p3, %r40, 0;
	@%p3 bra 	$L__BB0_3;
$L__BB0_4:
	setp.eq.s32 	%p4, %r4, 0;
	@%p4 bra 	$L__BB0_12;
	and.b32  	%r14, %r20, 3;
	setp.lt.u32 	%p5, %r4, 4;
	@%p5 bra 	$L__BB0_7;
	add.s32 	%r30, %r42, %r3;
	mul.wide.s32 	%rd30, %r30, 4;
	add.s64 	%rd31, %rd2, %rd30;
	ld.global.f32 	%f41, [%rd31];
	mad.lo.s32 	%r31, %r42, %r20, %r1;
	mul.wide.s32 	%rd32, %r31, 4;
	add.s64 	%rd33, %rd1, %rd32;
	ld.global.f32 	%f42, [%rd33];
	fma.rn.f32 	%f43, %f41, %f42, %f67;
	ld.global.f32 	%f44, [%rd31+4];
	mul.wide.u32 	%rd34, %r20, 4;
	add.s64 	%rd35, %rd33, %rd34;
	ld.global.f32 	%f45, [%rd35];
	fma.rn.f32 	%f46, %f44, %f45, %f43;
	ld.global.f32 	%f47, [%rd31+8];
	add.s64 	%rd36, %rd35, %rd34;
	ld.global.f32 	%f48, [%rd36];
	fma.rn.f32 	%f49, %f47, %f48, %f46;
	ld.global.f32 	%f50, [%rd31+12];
	add.s64 	%rd37, %rd36, %rd34;
	ld.global.f32 	%f51, [%rd37];
	fma.rn.f32 	%f67, %f50, %f51, %f49;
	add.s32 	%r42, %r42, 4;
$L__BB0_7:
	setp.eq.s32 	%p6, %r14, 0;
	@%p6 bra 	$L__BB0_12;
	setp.eq.s32 	%p7, %r14, 1;
	@%p7 bra 	$L__BB0_10;
	add.s32 	%r32, %r42, %r3;
	mul.wide.s32 	%rd38, %r32, 4;
	add.s64 	%rd39, %rd2, %rd38;
	ld.global.f32 	%f53, [%rd39];
	mad.lo.s32 	%r33, %r42, %r20, %r1;
	mul.wide.s32 	%rd40, %r33, 4;
	add.s64 	%rd41, %rd1, %rd40;
	ld.global.f32 	%f54, [%rd41];
	fma.rn.f32 	%f55, %f53, %f54, %f67;
	ld.global.f32 	%f56, [%rd39+4];
	mul.wide.u32 	%rd42, %r20, 4;
	add.s64 	%rd43, %rd41, %rd42;
	ld.global.f32 	%f57, [%rd43];
	fma.rn.f32 	%f67, %f56, %f57, %f55;
	add.s32 	%r42, %r42, 2;
$L__BB0_10:
	and.b32  	%r34, %r20, 1;
	setp.eq.b32 	%p8, %r34, 1;
	not.pred 	%p9, %p8;
	@%p9 bra 	$L__BB0_12;
	add.s32 	%r35, %r42, %r3;
	mul.wide.s32 	%rd44, %r35, 4;
	add.s64 	%rd45, %rd2, %rd44;
	ld.global.f32 	%f58, [%rd45];
	mad.lo.s32 	%r36, %r42, %r20, %r1;
	mul.wide.s32 	%rd46, %r36, 4;
	add.s64 	%rd47, %rd1, %rd46;
	ld.global.f32 	%f59, [%rd47];
	fma.rn.f32 	%f67, %f58, %f59, %f67;
$L__BB0_12:
	ld.param.u64 	%rd51, [_Z7gemm_v1iiiPfS_S__param_5];
	cvta.to.global.u64 	%rd48, %rd51;
	mad.lo.s32 	%r37, %r2, %r19, %r1;
	mul.wide.s32 	%rd49, %r37, 4;
	add.s64 	%rd50, %rd48, %rd49;
	st.global.f32 	[%rd50], %f67;
	ret;

}


// ===== COMPILED SASS (sm_100) =====

	.target	sm_100

	.elftype	@"ET_EXEC"


//--------------------- .note.nv.tkinfo           --------------------------
	.section	.note.nv.tkinfo,"",@"SHT_NOTE"
	.sectionflags	@"SHF_NOTE_NV_TKINFO"
	.tkinfo
        /*0018*/ 	.word	0x00000002
        /*0030*/ 	.string	""
        /*0030*/ 	.string	"ptxas"
        /*0030*/ 	.string	"Cuda compilation tools, release 13.0, V13.0.88"
        /*0030*/ 	.string	"Build cuda_13.0.r13.0/compiler.36424714_0"
        /*0030*/ 	.string	"-arch sm_100 -m 64 "



//--------------------- .note.nv.cuinfo           --------------------------
	.section	.note.nv.cuinfo,"",@"SHT_NOTE"
	.sectionflags	@"SHF_NOTE_NV_CUINFO"
        /*0018*/ 	.short	0x0002
        /*001a*/ 	.short	0x0064
        /*001c*/ 	.short	0x0082
	.zero		2


//--------------------- .nv.info                  --------------------------
	.section	.nv.info,"",@"SHT_CUDA_INFO"
	.align	4


	//----- nvinfo : EIATTR_REGCOUNT
	.align		4
        /*0000*/ 	.byte	0x04, 0x2f
        /*0002*/ 	.short	(.L_1 - .L_0)
	.align		4
.L_0:
        /*0004*/ 	.word	index@(_Z7gemm_v1iiiPfS_S_)
        /*0008*/ 	.word	0x00000020


	//----- nvinfo : EIATTR_FRAME_SIZE
	.align		4
.L_1:
        /*000c*/ 	.byte	0x04, 0x11
        /*000e*/ 	.short	(.L_3 - .L_2)
	.align		4
.L_2:
        /*0010*/ 	.word	index@(_Z7gemm_v1iiiPfS_S_)
        /*0014*/ 	.word	0x00000000


	//----- nvinfo : EIATTR_MIN_STACK_SIZE
	.align		4
.L_3:
        /*0018*/ 	.byte	0x04, 0x12
        /*001a*/ 	.short	(.L_5 - .L_4)
	.align		4
.L_4:
        /*001c*/ 	.word	index@(_Z7gemm_v1iiiPfS_S_)
        /*0020*/ 	.word	0x00000000
.L_5:


//--------------------- .nv.compat                --------------------------
	.section	.nv.compat,"",@"SHT_CUDA_COMPAT_INFO"
	.align	4
        /*0000*/ 	.byte	0x02, 0x09, 0x00, 0x00, 0x02, 0x02, 0x01, 0x00, 0x02, 0x05, 0x05, 0x00, 0x03, 0x07, 0x01, 0x01
        /*0010*/ 	.byte	0x02, 0x03, 0x00, 0x00, 0x02, 0x06, 0x01, 0x00, 0x04, 0x0b, 0x08, 0x00, 0x09, 0x00, 0x00, 0x00
        /*0020*/ 	.byte	0x00, 0x00, 0x00, 0x00


//--------------------- .nv.info._Z7gemm_v1iiiPfS_S_ --------------------------
	.section	.nv.info._Z7gemm_v1iiiPfS_S_,"",@"SHT_CUDA_INFO"
	.sectionflags	@""
	.align	4


	//----- nvinfo : EIATTR_CUDA_API_VERSION
	.align		4
        /*0000*/ 	.byte	0x04, 0x37
        /*0002*/ 	.short	(.L_7 - .L_6)
.L_6:
        /*0004*/ 	.word	0x00000082


	//----- nvinfo : EIATTR_KPARAM_INFO
	.align		4
.L_7:
        /*0008*/ 	.byte	0x04, 0x17
        /*000a*/ 	.short	(.L_9 - .L_8)
.L_8:
        /*000c*/ 	.word	0x00000000
        /*0010*/ 	.short	0x0005
        /*0012*/ 	.short	0x0020
        /*0014*/ 	.byte	0x00, 0xf5, 0x21, 0x00


	//----- nvinfo : EIATTR_KPARAM_INFO
	.align		4
.L_9:
        /*0018*/ 	.byte	0x04, 0x17
        /*001a*/ 	.short	(.L_11 - .L_10)
.L_10:
        /*001c*/ 	.word	0x00000000
        /*0020*/ 	.short	0x0004
        /*0022*/ 	.short	0x0018
        /*0024*/ 	.byte	0x00, 0xf5, 0x21, 0x00


	//----- nvinfo : EIATTR_KPARAM_INFO
	.align		4
.L_11:
        /*0028*/ 	.byte	0x04, 0x17
        /*002a*/ 	.short	(.L_13 - .L_12)
.L_12:
        /*002c*/ 	.word	0x00000000
        /*0030*/ 	.short	0x0003
        /*0032*/ 	.short	0x0010
        /*0034*/ 	.byte	0x00, 0xf5, 0x21, 0x00


	//----- nvinfo : EIATTR_KPARAM_INFO
	.align		4
.L_13:
        /*0038*/ 	.byte	0x04, 0x17
        /*003a*/ 	.short	(.L_15 - .L_14)
.L_14:
        /*003c*/ 	.word	0x00000000
        /*0040*/ 	.short	0x0002
        /*0042*/ 	.short	0x0008
        /*0044*/ 	.byte	0x00, 0xf0, 0x11, 0x00


	//----- nvinfo : EIATTR_KPARAM_INFO
	.align		4
.L_15:
        /*0048*/ 	.byte	0x04, 0x17
        /*004a*/ 	.short	(.L_17 - .L_16)
.L_16:
        /*004c*/ 	.word	0x00000000
        /*0050*/ 	.short	0x0001
        /*0052*/ 	.short	0x0004
        /*0054*/ 	.byte	0x00, 0xf0, 0x11, 0x00


	//----- nvinfo : EIATTR_KPARAM_INFO
	.align		4
.L_17:
        /*0058*/ 	.byte	0x04, 0x17
        /*005a*/ 	.short	(.L_19 - .L_18)
.L_18:
        /*005c*/ 	.word	0x00000000
        /*0060*/ 	.short	0x0000
        /*0062*/ 	.short	0x0000
        /*0064*/ 	.byte	0x00, 0xf0, 0x11, 0x00


	//----- nvinfo : EIATTR_SPARSE_MMA_MASK
	.align		4
.L_19:
        /*0068*/ 	.byte	0x03, 0x50
        /*006a*/ 	.short	0x0000


	//----- nvinfo : EIATTR_MAXREG_COUNT
	.align		4
        /*006c*/ 	.byte	0x03, 0x1b
        /*006e*/ 	.short	0x00ff


	//----- nvinfo : EIATTR_MERCURY_ISA_VERSION
	.align		4
        /*0070*/ 	.byte	0x03, 0x5f
        /*0072*/ 	.short	0x0101


	//----- nvinfo : EIATTR_VRC_CTA_INIT_COUNT
	.align		4
        /*0074*/ 	.byte	0x02, 0x4a
	.zero		1
	.zero		1


	//----- nvinfo : EIATTR_EXIT_INSTR_OFFSETS
	.align		4
        /*0078*/ 	.byte	0x04, 0x1c
        /*007a*/ 	.short	(.L_21 - .L_20)


	//   ....[0]....
.L_20:
        /*007c*/ 	.word	0x000009d0


	//----- nvinfo : EIATTR_CBANK_PARAM_SIZE
	.align		4
.L_21:
        /*0080*/ 	.byte	0x03, 0x19
        /*0082*/ 	.short	0x0028


	//----- nvinfo : EIATTR_PARAM_CBANK
	.align		4
        /*0084*/ 	.byte	0x04, 0x0a
        /*0086*/ 	.short	(.L_23 - .L_22)
	.align		4
.L_22:
        /*0088*/ 	.word	index@(.nv.constant0._Z7gemm_v1iiiPfS_S_)
        /*008c*/ 	.short	0x0380
        /*008e*/ 	.short	0x0028


	//----- nvinfo : EIATTR_SW_WAR
	.align		4
.L_23:
        /*0090*/ 	.byte	0x04, 0x36
        /*0092*/ 	.short	(.L_25 - .L_24)
.L_24:
        /*0094*/ 	.word	0x00000008
.L_25:


//--------------------- .nv.callgraph             --------------------------
	.section	.nv.callgraph,"",@"SHT_CUDA_CALLGRAPH"
	.align	4
	.sectionentsize	8
	.align		4
        /*0000*/ 	.word	0x00000000
	.align		4
        /*0004*/ 	.word	0xffffffff
	.align		4
        /*0008*/ 	.word	0x00000000
	.align		4
        /*000c*/ 	.word	0xfffffffe
	.align		4
        /*0010*/ 	.word	0x00000000
	.align		4
        /*0014*/ 	.word	0xfffffffd
	.align		4
        /*0018*/ 	.word	0x00000000
	.align		4
        /*001c*/ 	.word	0xfffffffc


//--------------------- .text._Z7gemm_v1iiiPfS_S_ --------------------------
	.section	.text._Z7gemm_v1iiiPfS_S_,"ax",@progbits
	.align	128
        .global         _Z7gemm_v1iiiPfS_S_
        .type           _Z7gemm_v1iiiPfS_S_,@function
        .size           _Z7gemm_v1iiiPfS_S_,(.L_x_5 - _Z7gemm_v1iiiPfS_S_)
        .other          _Z7gemm_v1iiiPfS_S_,@"STO_CUDA_ENTRY STV_DEFAULT"
_Z7gemm_v1iiiPfS_S_:
.text._Z7gemm_v1iiiPfS_S_:
[----:B------:R-:W-:Y:S01]  /*0000*/  LDC R1, c[0x0][0x37c] ;  /* 0x0000df00ff017b82 */ /* 0x000fe20000000800 */
[----:B------:R-:W0:Y:S01]  /*0010*/  S2R R3, SR_TID.X ;  /* 0x0000000000037919 */ /* 0x000e220000002100 */
[----:B------:R-:W1:Y:S06]  /*0020*/  LDCU UR16, c[0x0][0x384] ;  /* 0x00007080ff1077ac */ /* 0x000e6c0008000800 */
[----:B------:R-:W0:Y:S01]  /*0030*/  LDC R0, c[0x0][0x360] ;  /* 0x0000d800ff007b82 */ /* 0x000e220000000800 */
[----:B------:R-:W-:Y:S01]  /*0040*/  HFMA2 R18, -RZ, RZ, 0, 0 ;  /* 0x00000000ff127431 */ /* 0x000fe200000001ff */
[----:B------:R-:W2:Y:S01]  /*0050*/  S2R R2, SR_TID.Y ;  /* 0x0000000000027919 */ /* 0x000ea20000002200 */
[----:B------:R-:W3:Y:S05]  /*0060*/  LDCU.64 UR14, c[0x0][0x358] ;  /* 0x00006b00ff0e77ac */ /* 0x000eea0008000a00 */
[----:B------:R-:W0:Y:S08]  /*0070*/  S2UR UR4, SR_CTAID.X ;  /* 0x00000000000479c3 */ /* 0x000e300000002500 */
[----:B------:R-:W2:Y:S01]  /*0080*/  S2UR UR5, SR_CTAID.Y ;  /* 0x00000000000579c3 */ /* 0x000ea20000002600 */
[----:B-1----:R-:W-:-:S07]  /*0090*/  UISETP.GE.AND UP0, UPT, UR16, 0x1, UPT ;  /* 0x000000011000788c */ /* 0x002fce000bf06270 */
[----:B------:R-:W2:Y:S01]  /*00a0*/  LDC R15, c[0x0][0x364] ;  /* 0x0000d900ff0f7b82 */ /* 0x000ea20000000800 */
[----:B0-----:R-:W-:Y:S02]  /*00b0*/  IMAD R0, R0, UR4, R3 ;  /* 0x0000000400007c24 */ /* 0x001fe4000f8e0203 */
[----:B--2---:R-:W-:Y:S01]  /*00c0*/  IMAD R15, R15, UR5, R2 ;  /* 0x000000050f0f7c24 */ /* 0x004fe2000f8e0202 */
[----:B---3--:R-:W-:Y:S06]  /*00d0*/  BRA.U !UP0, `(.L_x_0) ;  /* 0x0000000908287547 */ /* 0x008fec000b800000 */
[----:B------:R-:W0:Y:S01]  /*00e0*/  LDCU UR4, c[0x0][0x380] ;  /* 0x00007000ff0477ac */ /* 0x000e220008000800 */
[----:B------:R-:W-:Y:S01]  /*00f0*/  MOV R18, RZ ;  /* 0x000000ff00127202 */ /* 0x000fe20000000f00 */
[----:B------:R-:W-:Y:S01]  /*0100*/  UISETP.GE.U32.AND UP0, UPT, UR16, 0x8, UPT ;  /* 0x000000081000788c */ /* 0x000fe2000bf06070 */
[----:B0-----:R-:W-:Y:S01]  /*0110*/  IMAD R16, R15, UR4, RZ ;  /* 0x000000040f107c24 */ /* 0x001fe2000f8e02ff */
[----:B------:R-:W-:-:S07]  /*0120*/  UMOV UR4, URZ ;  /* 0x000000ff00047c82 */ /* 0x000fce0008000000 */
[----:B------:R-:W-:Y:S05]  /*0130*/  BRA.U !UP0, `(.L_x_1) ;  /* 0x0000000108f87547 */ /* 0x000fea000b800000 */
[----:B------:R-:W0:Y:S01]  /*0140*/  LDCU.64 UR18, c[0x0][0x398] ;  /* 0x00007300ff1277ac */ /* 0x000e220008000a00 */
[----:B------:R-:W-:Y:S02]  /*0150*/  MOV R18, RZ ;  /* 0x000000ff00127202 */ /* 0x000fe40000000f00 */
[----:B------:R-:W-:Y:S01]  /*0160*/  MOV R14, R16 ;  /* 0x00000010000e7202 */ /* 0x000fe20000000f00 */
[----:B------:R-:W-:Y:S01]  /*0170*/  ULOP3.LUT UR4, UR16, 0x7ffffff8, URZ, 0xc0, !UPT ;  /* 0x7ffffff810047892 */ /* 0x000fe2000f8ec0ff */
[----:B------:R-:W-:-:S03]  /*0180*/  MOV R17, R0 ;  /* 0x0000000000117202 */ /* 0x000fc60000000f00 */
[----:B------:R-:W-:Y:S02]  /*0190*/  UIADD3 UR4, UPT, UPT, -UR4, URZ, URZ ;  /* 0x000000ff04047290 */ /* 0x000fe4000fffe1ff */
[----:B0-----:R-:W-:Y:S02]  /*01a0*/  UIMAD.WIDE.U32 UR6, UR16, 0xc, UR18 ;  /* 0x0000000c100678a5 */ /* 0x001fe4000f8e0012 */
[----:B------:R-:W-:Y:S02]  /*01b0*/  UIMAD.WIDE.U32 UR8, UR16, 0x14, UR18 ;  /* 0x00000014100878a5 */ /* 0x000fe4000f8e0012 */
[----:B------:R-:W-:Y:S02]  /*01c0*/  UIMAD.WIDE.U32 UR10, UR16, 0x18, UR18 ;  /* 0x00000018100a78a5 */ /* 0x000fe4000f8e0012 */
[----:B------:R-:W-:-:S12]  /*01d0*/  UIMAD.WIDE.U32 UR12, UR16, 0x1c, UR18 ;  /* 0x0000001c100c78a5 */ /* 0x000fd8000f8e0012 */
.L_x_2:
[----:B------:R-:W0:Y:S01]  /*01e0*/  LDC.64 R2, c[0x0][0x390] ;  /* 0x0000e400ff027b82 */ /* 0x000e220000000a00 */
[----:B------:R-:W-:Y:S01]  /*01f0*/  HFMA2 R6, -RZ, RZ, 0, 2.384185791015625e-07 ;  /* 0x00000004ff067431 */ /* 0x000fe200000001ff */
[----:B------:R-:W-:Y:S02]  /*0200*/  UIMAD.WIDE.U32 UR22, UR16, 0x4, UR18 ;  /* 0x00000004101678a5 */ /* 0x000fe4000f8e0012 */
[----:B------:R-:W-:-:S04]  /*0210*/  UIMAD.WIDE.U32 UR20, UR16, 0x8, UR18 ;  /* 0x00000008101478a5 */ /* 0x000fc8000f8e0012 */
[----:B------:R-:W-:Y:S02]  /*0220*/  MOV R8, UR22 ;  /* 0x0000001600087c02 */ /* 0x000fe40008000f00 */
[----:B------:R-:W-:Y:S01]  /*0230*/  MOV R9, UR23 ;  /* 0x0000001700097c02 */ /* 0x000fe20008000f00 */
[C---:B------:R-:W-:Y:S01]  /*0240*/  IMAD.WIDE R6, R17.reuse, R6, UR18 ;  /* 0x0000001211067e25 */ /* 0x040fe2000f8e0206 */
[----:B------:R-:W-:Y:S02]  /*0250*/  MOV R10, UR20 ;  /* 0x00000014000a7c02 */ /* 0x000fe40008000f00 */
[----:B------:R-:W-:Y:S01]  /*0260*/  MOV R11, UR21 ;  /* 0x00000015000b7c02 */ /* 0x000fe20008000f00 */
[C---:B------:R-:W-:Y:S01]  /*0270*/  IMAD.WIDE R8, R17.reuse, 0x4, R8 ;  /* 0x0000000411087825 */ /* 0x040fe200078e0208 */
[----:B------:R1:W2:Y:S01]  /*0280*/  LDG.E R19, desc[UR14][R6.64] ;  /* 0x0000000e06137981 */ /* 0x0002a2000c1e1900 */
[----:B------:R-:W-:Y:S02]  /*0290*/  MOV R4, 0x4 ;  /* 0x0000000400047802 */ /* 0x000fe40000000f00 */
[----:B0-----:R-:W-:Y:S01]  /*02a0*/  IMAD.WIDE R2, R14, 0x4, R2 ;  /* 0x000000040e027825 */ /* 0x001fe200078e0202 */
[----:B------:R0:W3:Y:S04]  /*02b0*/  LDG.E R20, desc[UR14][R8.64] ;  /* 0x0000000e08147981 */ /* 0x0000e8000c1e1900 */
[----:B------:R-:W2:Y:S01]  /*02c0*/  LDG.E R21, desc[UR14][R2.64] ;  /* 0x0000000e02157981 */ /* 0x000ea2000c1e1900 */
[----:B------:R-:W-:-:S04]  /*02d0*/  IMAD.WIDE R10, R17, 0x4, R10 ;  /* 0x00000004110a7825 */ /* 0x000fc800078e020a */
[----:B------:R-:W-:Y:S01]  /*02e0*/  HFMA2 R12, -RZ, RZ, 0, 2.384185791015625e-07 ;  /* 0x00000004ff0c7431 */ /* 0x000fe200000001ff */
[----:B------:R-:W-:Y:S01]  /*02f0*/  MOV R13, UR16 ;  /* 0x00000010000d7c02 */ /* 0x000fe20008000f00 */
[----:B------:R-:W3:Y:S01]  /*0300*/  LDG.E R25, desc[UR14][R2.64+0x4] ;  /* 0x0000040e02197981 */ /* 0x000ee2000c1e1900 */
[----:B------:R-:W-:-:S03]  /*0310*/  IMAD.WIDE R4, R17, R4, UR6 ;  /* 0x0000000611047e25 */ /* 0x000fc6000f8e0204 */
[----:B------:R4:W5:Y:S01]  /*0320*/  LDG.E R23, desc[UR14][R10.64] ;  /* 0x0000000e0a177981 */ /* 0x000962000c1e1900 */
[----:B-1----:R-:W-:-:S03]  /*0330*/  IMAD.WIDE.U32 R6, R13, 0x10, R6 ;  /* 0x000000100d067825 */ /* 0x002fc600078e0006 */
[----:B------:R-:W5:Y:S01]  /*0340*/  LDG.E R22, desc[UR14][R2.64+0x8] ;  /* 0x0000080e02167981 */ /* 0x000f62000c1e1900 */
[----:B------:R-:W-:Y:S01]  /*0350*/  MOV R28, 0x4 ;  /* 0x00000004001c7802 */ /* 0x000fe20000000f00 */
[C---:B0-----:R-:W-:Y:S02]  /*0360*/  IMAD.WIDE R8, R17.reuse, R12, UR8 ;  /* 0x0000000811087e25 */ /* 0x041fe4000f8e020c */
[----:B------:R-:W5:Y:S04]  /*0370*/  LDG.E R5, desc[UR14][R4.64] ;  /* 0x0000000e04057981 */ /* 0x000f68000c1e1900 */
[----:B------:R-:W5:Y:S01]  /*0380*/  LDG.E R24, desc[UR14][R2.64+0xc] ;  /* 0x00000c0e02187981 */ /* 0x000f62000c1e1900 */
[----:B----4-:R-:W-:-:S03]  /*0390*/  IMAD.WIDE R10, R17, R28, UR10 ;  /* 0x0000000a110a7e25 */ /* 0x010fc6000f8e021c */
[----:B------:R0:W4:Y:S04]  /*03a0*/  LDG.E R7, desc[UR14][R6.64] ;  /* 0x0000000e06077981 */ /* 0x000128000c1e1900 */
[----:B------:R-:W4:Y:S01]  /*03b0*/  LDG.E R26, desc[UR14][R2.64+0x10] ;  /* 0x0000100e021a7981 */ /* 0x000f22000c1e1900 */
[----:B------:R-:W-:-:S03]  /*03c0*/  IMAD.WIDE R12, R17, R12, UR12 ;  /* 0x0000000c110c7e25 */ /* 0x000fc6000f8e020c */
[----:B------:R-:W4:Y:S04]  /*03d0*/  LDG.E R8, desc[UR14][R8.64] ;  /* 0x0000000e08087981 */ /* 0x000f28000c1e1900 */
[----:B------:R-:W4:Y:S04]  /*03e0*/  LDG.E R27, desc[UR14][R2.64+0x14] ;  /* 0x0000140e021b7981 */ /* 0x000f28000c1e1900 */
[----:B------:R-:W4:Y:S04]  /*03f0*/  LDG.E R10, desc[UR14][R10.64] ;  /* 0x0000000e0a0a7981 */ /* 0x000f28000c1e1900 */
[----:B------:R-:W4:Y:S04]  /*0400*/  LDG.E R29, desc[UR14][R2.64+0x18] ;  /* 0x0000180e021d7981 */ /* 0x000f28000c1e1900 */
[----:B------:R-:W4:Y:S04]  /*0410*/  LDG.E R12, desc[UR14][R12.64] ;  /* 0x0000000e0c0c7981 */ /* 0x000f28000c1e1900 */
[----:B------:R-:W4:Y:S01]  /*0420*/  LDG.E R4, desc[UR14][R2.64+0x1c] ;  /* 0x00001c0e02047981 */ /* 0x000f22000c1e1900 */
[----:B------:R-:W-:-:S04]  /*0430*/  UIADD3 UR4, UPT, UPT, UR4, 0x8, URZ ;  /* 0x0000000804047890 */ /* 0x000fc8000fffe0ff */
[----:B------:R-:W-:Y:S01]  /*0440*/  UISETP.NE.AND UP0, UPT, UR4, URZ, UPT ;  /* 0x000000ff0400728c */ /* 0x000fe2000bf05270 */
[----:B0-----:R-:W-:Y:S02]  /*0450*/  MOV R6, UR16 ;  /* 0x0000001000067c02 */ /* 0x001fe40008000f00 */
[----:B------:R-:W-:Y:S02]  /*0460*/  IADD3 R14, PT, PT, R14, 0x8, RZ ;  /* 0x000000080e0e7810 */ /* 0x000fe40007ffe0ff */
[----:B------:R-:W-:Y:S01]  /*0470*/  LEA R17, R6, R17, 0x3 ;  /* 0x0000001106117211 */ /* 0x000fe200078e18ff */
[----:B--2---:R-:W-:-:S04]  /*0480*/  FFMA R18, R21, R19, R18 ;  /* 0x0000001315127223 */ /* 0x004fc80000000012 */
[----:B---3--:R-:W-:-:S04]  /*0490*/  FFMA R25, R25, R20, R18 ;  /* 0x0000001419197223 */ /* 0x008fc80000000012 */
[----:B-----5:R-:W-:-:S04]  /*04a0*/  FFMA R23, R22, R23, R25 ;  /* 0x0000001716177223 */ /* 0x020fc80000000019 */
[----:B------:R-:W-:-:S04]  /*04b0*/  FFMA R5, R24, R5, R23 ;  /* 0x0000000518057223 */ /* 0x000fc80000000017 */
[----:B----4-:R-:W-:-:S04]  /*04c0*/  FFMA R26, R26, R7, R5 ;  /* 0x000000071a1a7223 */ /* 0x010fc80000000005 */
[----:B------:R-:W-:-:S04]  /*04d0*/  FFMA R8, R27, R8, R26 ;  /* 0x000000081b087223 */ /* 0x000fc8000000001a */
[----:B------:R-:W-:-:S04]  /*04e0*/  FFMA R29, R29, R10, R8 ;  /* 0x0000000a1d1d7223 */ /* 0x000fc80000000008 */
[----:B------:R-:W-:Y:S01]  /*04f0*/  FFMA R18, R4, R12, R29 ;  /* 0x0000000c04127223 */ /* 0x000fe2000000001d */
[----:B------:R-:W-:Y:S06]  /*0500*/  BRA.U UP0, `(.L_x_2) ;  /* 0xfffffffd00347547 */ /* 0x000fec000b83ffff */
[----:B------:R-:W-:-:S12]  /*0510*/  ULOP3.LUT UR4, UR16, 0x7ffffff8, URZ, 0xc0, !UPT ;  /* 0x7ffffff810047892 */ /* 0x000fd8000f8ec0ff */
.L_x_1:
[----:B------:R-:W-:-:S04]  /*0520*/  ULOP3.LUT UR6, UR16, 0x7, URZ, 0xc0, !UPT ;  /* 0x0000000710067892 */ /* 0x000fc8000f8ec0ff */
[----:B------:R-:W-:-:S09]  /*0530*/  UISETP.NE.AND UP0, UPT, UR6, URZ, UPT ;  /* 0x000000ff0600728c */ /* 0x000fd2000bf05270 */
[----:B------:R-:W-:Y:S05]  /*0540*/  BRA.U !UP0, `(.L_x_0) ;  /* 0x00000005080c7547 */ /* 0x000fea000b800000 */
[----:B------:R-:W-:Y:S02]  /*0550*/  UISETP.GE.U32.AND UP0, UPT, UR6, 0x4, UPT ;  /* 0x000000040600788c */ /* 0x000fe4000bf06070 */
[----:B------:R-:W-:-:S04]  /*0560*/  ULOP3.LUT UR5, UR16, 0x3, URZ, 0xc0, !UPT ;  /* 0x0000000310057892 */ /* 0x000fc8000f8ec0ff */
[----:B------:R-:W-:-:S03]  /*0570*/  UISETP.NE.AND UP1, UPT, UR5, URZ, UPT ;  /* 0x000000ff0500728c */ /* 0x000fc6000bf25270 */
[----:B------:R-:W-:Y:S08]  /*0580*/  BRA.U !UP0, `(.L_x_3) ;  /* 0x0000000108647547 */ /* 0x000ff0000b800000 */
[----:B------:R-:W0:Y:S01]  /*0590*/  LDC.64 R4, c[0x0][0x398] ;  /* 0x0000e600ff047b82 */ /* 0x000e220000000a00 */
[----:B------:R-:W-:Y:S02]  /*05a0*/  MOV R9, UR4 ;  /* 0x0000000400097c02 */ /* 0x000fe40008000f00 */
[----:B------:R-:W-:-:S03]  /*05b0*/  IADD3 R7, PT, PT, R16, UR4, RZ ;  /* 0x0000000410077c10 */ /* 0x000fc6000fffe0ff */
[----:B------:R-:W-:Y:S02]  /*05c0*/  IMAD R9, R9, UR16, R0 ;  /* 0x0000001009097c24 */ /* 0x000fe4000f8e0200 */
[----:B------:R-:W1:Y:S01]  /*05d0*/  LDC.64 R2, c[0x0][0x390] ;  /* 0x0000e400ff027b82 */ /* 0x000e620000000a00 */
[----:B------:R-:W-:Y:S01]  /*05e0*/  MOV R11, UR16 ;  /* 0x00000010000b7c02 */ /* 0x000fe20008000f00 */
[----:B0-----:R-:W-:Y:S01]  /*05f0*/  IMAD.WIDE R4, R9, 0x4, R4 ;  /* 0x0000000409047825 */ /* 0x001fe200078e0204 */
[----:B------:R-:W-:-:S03]  /*0600*/  MOV R9, UR16 ;  /* 0x0000001000097c02 */ /* 0x000fc60008000f00 */
[----:B-1----:R-:W-:-:S04]  /*0610*/  IMAD.WIDE R2, R7, 0x4, R2 ;  /* 0x0000000407027825 */ /* 0x002fc800078e0202 */
[C---:B------:R-:W-:Y:S01]  /*0620*/  IMAD.WIDE.U32 R6, R9.reuse, 0x4, R4 ;  /* 0x0000000409067825 */ /* 0x040fe200078e0004 */
[----:B------:R-:W2:Y:S04]  /*0630*/  LDG.E R13, desc[UR14][R2.64] ;  /* 0x0000000e020d7981 */ /* 0x000ea8000c1e1900 */
[----:B------:R-:W2:Y:S01]  /*0640*/  LDG.E R4, desc[UR14][R4.64] ;  /* 0x0000000e04047981 */ /* 0x000ea2000c1e1900 */
[----:B------:R-:W-:-:S03]  /*0650*/  IMAD.WIDE.U32 R8, R9, 0x4, R6 ;  /* 0x0000000409087825 */ /* 0x000fc600078e0006 */
[----:B------:R-:W3:Y:S04]  /*0660*/  LDG.E R6, desc[UR14][R6.64] ;  /* 0x0000000e06067981 */ /* 0x000ee8000c1e1900 */
[----:B------:R-:W3:Y:S01]  /*0670*/  LDG.E R17, desc[UR14][R2.64+0x4] ;  /* 0x0000040e02117981 */ /* 0x000ee2000c1e1900 */
[----:B------:R-:W-:-:S03]  /*0680*/  IMAD.WIDE.U32 R10, R11, 0x4, R8 ;  /* 0x000000040b0a7825 */ /* 0x000fc600078e0008 */
[----:B------:R-:W4:Y:S04]  /*0690*/  LDG.E R12, desc[UR14][R8.64] ;  /* 0x0000000e080c7981 */ /* 0x000f28000c1e1900 */
[----:B------:R-:W4:Y:S04]  /*06a0*/  LDG.E R19, desc[UR14][R2.64+0x8] ;  /* 0x0000080e02137981 */ /* 0x000f28000c1e1900 */
[----:B------:R-:W5:Y:S04]  /*06b0*/  LDG.E R21, desc[UR14][R2.64+0xc] ;  /* 0x00000c0e02157981 */ /* 0x000f68000c1e1900 */
[----:B------:R-:W5:Y:S01]  /*06c0*/  LDG.E R10, desc[UR14][R10.64] ;  /* 0x0000000e0a0a7981 */ /* 0x000f62000c1e1900 */
[----:B------:R-:W-:Y:S01]  /*06d0*/  UIADD3 UR4, UPT, UPT, UR4, 0x4, URZ ;  /* 0x0000000404047890 */ /* 0x000fe2000fffe0ff */
[----:B--2---:R-:W-:-:S04]  /*06e0*/  FFMA R4, R13, R4, R18 ;  /* 0x000000040d047223 */ /* 0x004fc80000000012 */
[----:B---3--:R-:W-:-:S04]  /*06f0*/  FFMA R4, R17, R6, R4 ;  /* 0x0000000611047223 */ /* 0x008fc80000000004 */
[----:B----4-:R-:W-:-:S04]  /*0700*/  FFMA R4, R19, R12, R4 ;  /* 0x0000000c13047223 */ /* 0x010fc80000000004 */
[----:B-----5:R-:W-:-:S07]  /*0710*/  FFMA R18, R21, R10, R4 ;  /* 0x0000000a15127223 */ /* 0x020fce0000000004 */
.L_x_3:
[----:B------:R-:W-:Y:S05]  /*0720*/  BRA.U !UP1, `(.L_x_0) ;  /* 0x0000000109947547 */ /* 0x000fea000b800000 */
[----:B------:R-:W-:Y:S01]  /*0730*/  UISETP.NE.AND UP0, UPT, UR5, 0x1, UPT ;  /* 0x000000010500788c */ /* 0x000fe2000bf05270 */
[----:B------:R-:W-:Y:S01]  /*0740*/  MOV R3, UR4 ;  /* 0x0000000400037c02 */ /* 0x000fe20008000f00 */
[----:B------:R-:W-:Y:S02]  /*0750*/  ULOP3.LUT UR5, UR16, 0x1, URZ, 0xc0, !UPT ;  /* 0x0000000110057892 */ /* 0x000fe4000f8ec0ff */
[----:B------:R-:W-:Y:S02]  /*0760*/  MOV R7, UR16 ;  /* 0x0000001000077c02 */ /* 0x000fe40008000f00 */
[----:B------:R-:W-:Y:S01]  /*0770*/  UISETP.NE.U32.AND UP1, UPT, UR5, 0x1, UPT ;  /* 0x000000010500788c */ /* 0x000fe2000bf25070 */
[----:B------:R-:W-:-:S04]  /*0780*/  PLOP3.LUT P0, PT, PT, PT, UP0, 0x80, 0x8 ;  /* 0x000000000008781c */ /* 0x000fc80003f0f008 */
[----:B------:R-:W0:Y:S01]  /*0790*/  @UP0 LDCU.128 UR8, c[0x0][0x390] ;  /* 0x00007200ff0807ac */ /* 0x000e220008000c00 */
[----:B------:R-:W-:-:S05]  /*07a0*/  PLOP3.LUT P1, PT, PT, PT, UP1, 0x80, 0x8 ;  /* 0x000000000008781c */ /* 0x000fca0003f2f018 */
[----:B------:R-:W1:Y:S03]  /*07b0*/  @!UP1 LDCU.128 UR20, c[0x0][0x390] ;  /* 0x00007200ff1497ac */ /* 0x000e660008000c00 */
[----:B------:R-:W-:Y:S01]  /*07c0*/  @P0 IMAD R3, R3, UR16, R0 ;  /* 0x0000001003030c24 */ /* 0x000fe2000f8e0200 */
[----:B0-----:R-:W-:Y:S02]  /*07d0*/  MOV R10, UR10 ;  /* 0x0000000a000a7c02 */ /* 0x001fe40008000f00 */
[----:B------:R-:W-:Y:S02]  /*07e0*/  MOV R11, UR11 ;  /* 0x0000000b000b7c02 */ /* 0x000fe40008000f00 */
[----:B------:R-:W-:Y:S02]  /*07f0*/  MOV R4, UR8 ;  /* 0x0000000800047c02 */ /* 0x000fe40008000f00 */
[----:B------:R-:W-:Y:S01]  /*0800*/  MOV R5, UR9 ;  /* 0x0000000900057c02 */ /* 0x000fe20008000f00 */
[----:B------:R-:W-:Y:S01]  /*0810*/  @P0 IMAD.WIDE R10, R3, 0x4, R10 ;  /* 0x00000004030a0825 */ /* 0x000fe200078e020a */
[----:B------:R-:W-:Y:S01]  /*0820*/  @P0 IADD3 R3, PT, PT, R16, UR4, RZ ;  /* 0x0000000410030c10 */ /* 0x000fe2000fffe0ff */
[----:B------:R-:W-:Y:S01]  /*0830*/  @UP0 UIADD3 UR4, UPT, UPT, UR4, 0x2, URZ ;  /* 0x0000000204040890 */ /* 0x000fe2000fffe0ff */
[----:B-1----:R-:W-:-:S02]  /*0840*/  MOV R6, UR20 ;  /* 0x0000001400067c02 */ /* 0x002fc40008000f00 */
[----:B------:R-:W-:Y:S01]  /*0850*/  MOV R8, UR22 ;  /* 0x0000001600087c02 */ /* 0x000fe20008000f00 */
[----:B------:R-:W-:Y:S01]  /*0860*/  @P0 IMAD.WIDE R4, R3, 0x4, R4 ;  /* 0x0000000403040825 */ /* 0x000fe200078e0204 */
[----:B------:R-:W-:Y:S01]  /*0870*/  MOV R9, UR23 ;  /* 0x0000001700097c02 */ /* 0x000fe20008000f00 */
[----:B------:R-:W2:Y:S01]  /*0880*/  @P0 LDG.E R12, desc[UR14][R10.64] ;  /* 0x0000000e0a0c0981 */ /* 0x000ea2000c1e1900 */
[----:B------:R-:W-:Y:S01]  /*0890*/  MOV R17, UR4 ;  /* 0x0000000400117c02 */ /* 0x000fe20008000f00 */
[----:B------:R-:W-:Y:S01]  /*08a0*/  @P0 IMAD.WIDE.U32 R2, R7, 0x4, R10 ;  /* 0x0000000407020825 */ /* 0x000fe200078e000a */
[----:B------:R-:W-:Y:S01]  /*08b0*/  MOV R7, UR21 ;  /* 0x0000001500077c02 */ /* 0x000fe20008000f00 */
[----:B------:R-:W2:Y:S01]  /*08c0*/  @P0 LDG.E R19, desc[UR14][R4.64] ;  /* 0x0000000e04130981 */ /* 0x000ea2000c1e1900 */
[----:B------:R-:W-:Y:S01]  /*08d0*/  @!P1 IADD3 R13, PT, PT, R16, UR4, RZ ;  /* 0x00000004100d9c10 */ /* 0x000fe2000fffe0ff */
[----:B------:R-:W-:Y:S02]  /*08e0*/  @!P1 IMAD R17, R17, UR16, R0 ;  /* 0x0000001011119c24 */ /* 0x000fe4000f8e0200 */
[----:B------:R-:W3:Y:S02]  /*08f0*/  @P0 LDG.E R21, desc[UR14][R4.64+0x4] ;  /* 0x0000040e04150981 */ /* 0x000ee4000c1e1900 */
[----:B------:R-:W-:-:S02]  /*0900*/  @!P1 IMAD.WIDE R6, R13, 0x4, R6 ;  /* 0x000000040d069825 */ /* 0x000fc400078e0206 */
[----:B------:R-:W3:Y:S02]  /*0910*/  @P0 LDG.E R2, desc[UR14][R2.64] ;  /* 0x0000000e02020981 */ /* 0x000ee4000c1e1900 */
[----:B------:R-:W-:Y:S02]  /*0920*/  @!P1 IMAD.WIDE R8, R17, 0x4, R8 ;  /* 0x0000000411089825 */ /* 0x000fe400078e0208 */
[----:B------:R-:W4:Y:S04]  /*0930*/  @!P1 LDG.E R7, desc[UR14][R6.64] ;  /* 0x0000000e06079981 */ /* 0x000f28000c1e1900 */
[----:B------:R-:W4:Y:S01]  /*0940*/  @!P1 LDG.E R8, desc[UR14][R8.64] ;  /* 0x0000000e08089981 */ /* 0x000f22000c1e1900 */
[----:B--2---:R-:W-:-:S04]  /*0950*/  @P0 FFMA R12, R19, R12, R18 ;  /* 0x0000000c130c0223 */ /* 0x004fc80000000012 */
[----:B---3--:R-:W-:-:S04]  /*0960*/  @P0 FFMA R18, R21, R2, R12 ;  /* 0x0000000215120223 */ /* 0x008fc8000000000c */
[----:B----4-:R-:W-:-:S07]  /*0970*/  @!P1 FFMA R18, R7, R8, R18 ;  /* 0x0000000807129223 */ /* 0x010fce0000000012 */
.L_x_0:
[----:B------:R-:W0:Y:S01]  /*0980*/  LDC.64 R2, c[0x0][0x3a0] ;  /* 0x0000e800ff027b82 */ /* 0x000e220000000a00 */
[----:B------:R-:W1:Y:S02]  /*0990*/  LDCU UR4, c[0x0][0x380] ;  /* 0x00007000ff0477ac */ /* 0x000e640008000800 */
[----:B-1----:R-:W-:-:S04]  /*09a0*/  IMAD R15, R15, UR4, R0 ;  /* 0x000000040f0f7c24 */ /* 0x002fc8000f8e0200 */
[----:B0-----:R-:W-:-:S05]  /*09b0*/  IMAD.WIDE R2, R15, 0x4, R2 ;  /* 0x000000040f027825 */ /* 0x001fca00078e0202 */
[----:B------:R-:W-:Y:S01]  /*09c0*/  STG.E desc[UR14][R2.64], R18 ;  /* 0x0000001202007986 */ /* 0x000fe2000c10190e */
[----:B------:R-:W-:Y:S05]  /*09d0*/  EXIT ;  /* 0x000000000000794d */ /* 0x000fea0003800000 */
.L_x_4:
[----:B------:R-:W-:-:S00]  /*09e0*/  BRA `(.L_x_4) ;  /* 0xfffffffc00fc7947 */ /* 0x000fc0000383ffff */
[----:B------:R-:W-:-:S00]  /*09f0*/  NOP ;  /* 0x0000000000007918 */ /* 0x000fc00000000000 */
        /* <DEDUP_REMOVED lines=8> */
.L_x_5:


//--------------------- .nv.shared.reserved.0     --------------------------
	.section	.nv.shared.reserved.0,"aw",@nobits
	.weak		__nv_reservedSMEM_offset_0_alias
	.size		__nv_reservedSMEM_offset_0_alias, 0, 64
	.other		__nv_reservedSMEM_offset_0_alias,@"STO_CUDA_RESERVED_SHARED STV_DEFAULT"
__nv_reservedSMEM_offset_0_alias:
	.zero		0
	.zero		64


//--------------------- .nv.constant0._Z7gemm_v1iiiPfS_S_ --------------------------
	.section	.nv.constant0._Z7gemm_v1iiiPfS_S_,"a",@progbits
	.sectionflags	@""
	.align	4
.nv.constant0._Z7gemm_v1iiiPfS_S_:
	.zero		936


//--------------------- SYMBOLS --------------------------

	.type		.nv.reservedSmem.offset0,@object
	.size		.nv.reservedSmem.offset0,0x4
